//
// Generated by NVIDIA NVVM Compiler
//
// Compiler Build ID: CL-36424714
// Cuda compilation tools, release 13.0, V13.0.88
// Based on NVVM 20.0.0
//

.version 9.0
.target sm_100
.address_size 64

	// .globl	DeviceGenerateFragmentPairMatrix

.visible .entry DeviceGenerateFragmentPairMatrix(
	.param .u64 .ptr .align 1 DeviceGenerateFragmentPairMatrix_param_0,
	.param .u32 DeviceGenerateFragmentPairMatrix_param_1,
	.param .u64 .ptr .align 1 DeviceGenerateFragmentPairMatrix_param_2,
	.param .u32 DeviceGenerateFragmentPairMatrix_param_3,
	.param .u64 .ptr .align 1 DeviceGenerateFragmentPairMatrix_param_4,
	.param .u32 DeviceGenerateFragmentPairMatrix_param_5,
	.param .u32 DeviceGenerateFragmentPairMatrix_param_6
)
{
	.reg .pred 	%p<2>;
	.reg .b32 	%r<12>;
	.reg .b64 	%rd<13>;
	.reg .b64 	%fd<4>;

	ld.param.u64 	%rd1, [DeviceGenerateFragmentPairMatrix_param_0];
	ld.param.u64 	%rd3, [DeviceGenerateFragmentPairMatrix_param_2];
	ld.param.u64 	%rd2, [DeviceGenerateFragmentPairMatrix_param_4];
	ld.param.u32 	%r3, [DeviceGenerateFragmentPairMatrix_param_6];
	cvta.to.global.u64 	%rd4, %rd3;
	mov.u32 	%r4, %tid.x;
	mov.u32 	%r5, %ctaid.x;
	mov.u32 	%r6, %ntid.x;
	mad.lo.s32 	%r7, %r5, %r6, %r4;
	ld.global.u32 	%r8, [%rd4];
	div.s32 	%r9, %r7, %r8;
	mul.lo.s32 	%r10, %r9, %r8;
	sub.s32 	%r1, %r7, %r10;
	add.s32 	%r2, %r9, %r1;
	setp.ge.s32 	%p1, %r2, %r8;
	@%p1 bra 	$L__BB0_2;
	cvta.to.global.u64 	%rd5, %rd1;
	cvta.to.global.u64 	%rd6, %rd2;
	mul.wide.s32 	%rd7, %r2, 8;
	add.s64 	%rd8, %rd5, %rd7;
	ld.global.f64 	%fd1, [%rd8];
	mul.wide.s32 	%rd9, %r1, 8;
	add.s64 	%rd10, %rd5, %rd9;
	ld.global.f64 	%fd2, [%rd10];
	add.f64 	%fd3, %fd1, %fd2;
	mad.lo.s32 	%r11, %r1, %r3, %r2;
	mul.wide.s32 	%rd11, %r11, 8;
	add.s64 	%rd12, %rd6, %rd11;
	st.global.f64 	[%rd12], %fd3;
$L__BB0_2:
	ret;

}


// ===== COMPILED SASS (sm_100) =====

	.target	sm_100

	.elftype	@"ET_EXEC"


//--------------------- .note.nv.tkinfo           --------------------------
	.section	.note.nv.tkinfo,"",@"SHT_NOTE"
	.sectionflags	@"SHF_NOTE_NV_TKINFO"
	.tkinfo
        /*0018*/ 	.word	0x00000002
        /*0030*/ 	.string	""
        /*0030*/ 	.string	"ptxas"
        /*0030*/ 	.string	"Cuda compilation tools, release 13.0, V13.0.88"
        /*0030*/ 	.string	"Build cuda_13.0.r13.0/compiler.36424714_0"
        /*0030*/ 	.string	"-arch sm_100 -m 64 "



//--------------------- .note.nv.cuinfo           --------------------------
	.section	.note.nv.cuinfo,"",@"SHT_NOTE"
	.sectionflags	@"SHF_NOTE_NV_CUINFO"
        /*0018*/ 	.short	0x0002
        /*001a*/ 	.short	0x0064
        /*001c*/ 	.short	0x0082
	.zero		2


//--------------------- .nv.info                  --------------------------
	.section	.nv.info,"",@"SHT_CUDA_INFO"
	.align	4


	//----- nvinfo : EIATTR_REGCOUNT
	.align		4
        /*0000*/ 	.byte	0x04, 0x2f
        /*0002*/ 	.short	(.L_1 - .L_0)
	.align		4
.L_0:
        /*0004*/ 	.word	index@(DeviceGenerateFragmentPairMatrix)
        /*0008*/ 	.word	0x0000000e


	//----- nvinfo : EIATTR_FRAME_SIZE
	.align		4
.L_1:
        /*000c*/ 	.byte	0x04, 0x11
        /*000e*/ 	.short	(.L_3 - .L_2)
	.align		4
.L_2:
        /*0010*/ 	.word	index@(DeviceGenerateFragmentPairMatrix)
        /*0014*/ 	.word	0x00000000


	//----- nvinfo : EIATTR_MIN_STACK_SIZE
	.align		4
.L_3:
        /*0018*/ 	.byte	0x04, 0x12
        /*001a*/ 	.short	(.L_5 - .L_4)
	.align		4
.L_4:
        /*001c*/ 	.word	index@(DeviceGenerateFragmentPairMatrix)
        /*0020*/ 	.word	0x00000000
.L_5:


//--------------------- .nv.compat                --------------------------
	.section	.nv.compat,"",@"SHT_CUDA_COMPAT_INFO"
	.align	4
        /*0000*/ 	.byte	0x02, 0x09, 0x00, 0x00, 0x02, 0x02, 0x01, 0x00, 0x02, 0x05, 0x05, 0x00, 0x03, 0x07, 0x01, 0x01
        /*0010*/ 	.byte	0x02, 0x03, 0x00, 0x00, 0x02, 0x06, 0x01, 0x00, 0x04, 0x0b, 0x08, 0x00, 0x01, 0x00, 0x00, 0x00
        /*0020*/ 	.byte	0x00, 0x00, 0x00, 0x00


//--------------------- .nv.info.DeviceGenerateFragmentPairMatrix --------------------------
	.section	.nv.info.DeviceGenerateFragmentPairMatrix,"",@"SHT_CUDA_INFO"
	.sectionflags	@""
	.align	4


	//----- nvinfo : EIATTR_CUDA_API_VERSION
	.align		4
        /*0000*/ 	.byte	0x04, 0x37
        /*0002*/ 	.short	(.L_7 - .L_6)
.L_6:
        /*0004*/ 	.word	0x00000082


	//----- nvinfo : EIATTR_KPARAM_INFO
	.align		4
.L_7:
        /*0008*/ 	.byte	0x04, 0x17
        /*000a*/ 	.short	(.L_9 - .L_8)
.L_8:
        /*000c*/ 	.word	0x00000000
        /*0010*/ 	.short	0x0006
        /*0012*/ 	.short	0x002c
        /*0014*/ 	.byte	0x00, 0xf0, 0x11, 0x00


	//----- nvinfo : EIATTR_KPARAM_INFO
	.align		4
.L_9:
        /*0018*/ 	.byte	0x04, 0x17
        /*001a*/ 	.short	(.L_11 - .L_10)
.L_10:
        /*001c*/ 	.word	0x00000000
        /*0020*/ 	.short	0x0005
        /*0022*/ 	.short	0x0028
        /*0024*/ 	.byte	0x00, 0xf0, 0x11, 0x00


	//----- nvinfo : EIATTR_KPARAM_INFO
	.align		4
.L_11:
        /*0028*/ 	.byte	0x04, 0x17
        /*002a*/ 	.short	(.L_13 - .L_12)
.L_12:
        /*002c*/ 	.word	0x00000000
        /*0030*/ 	.short	0x0004
        /*0032*/ 	.short	0x0020
        /*0034*/ 	.byte	0x00, 0xf5, 0x21, 0x00


	//----- nvinfo : EIATTR_KPARAM_INFO
	.align		4
.L_13:
        /*0038*/ 	.byte	0x04, 0x17
        /*003a*/ 	.short	(.L_15 - .L_14)
.L_14:
        /*003c*/ 	.word	0x00000000
        /*0040*/ 	.short	0x0003
        /*0042*/ 	.short	0x0018
        /*0044*/ 	.byte	0x00, 0xf0, 0x11, 0x00


	//----- nvinfo : EIATTR_KPARAM_INFO
	.align		4
.L_15:
        /*0048*/ 	.byte	0x04, 0x17
        /*004a*/ 	.short	(.L_17 - .L_16)
.L_16:
        /*004c*/ 	.word	0x00000000
        /*0050*/ 	.short	0x0002
        /*0052*/ 	.short	0x0010
        /*0054*/ 	.byte	0x00, 0xf5, 0x21, 0x00


	//----- nvinfo : EIATTR_KPARAM_INFO
	.align		4
.L_17:
        /*0058*/ 	.byte	0x04, 0x17
        /*005a*/ 	.short	(.L_19 - .L_18)
.L_18:
        /*005c*/ 	.word	0x00000000
        /*0060*/ 	.short	0x0001
        /*0062*/ 	.short	0x0008
        /*0064*/ 	.byte	0x00, 0xf0, 0x11, 0x00


	//----- nvinfo : EIATTR_KPARAM_INFO
	.align		4
.L_19:
        /*0068*/ 	.byte	0x04, 0x17
        /*006a*/ 	.short	(.L_21 - .L_20)
.L_20:
        /*006c*/ 	.word	0x00000000
        /*0070*/ 	.short	0x0000
        /*0072*/ 	.short	0x0000
        /*0074*/ 	.byte	0x00, 0xf5, 0x21, 0x00


	//----- nvinfo : EIATTR_SPARSE_MMA_MASK
	.align		4
.L_21:
        /*0078*/ 	.byte	0x03, 0x50
        /*007a*/ 	.short	0x0000


	//----- nvinfo : EIATTR_MAXREG_COUNT
	.align		4
        /*007c*/ 	.byte	0x03, 0x1b
        /*007e*/ 	.short	0x00ff


	//----- nvinfo : EIATTR_MERCURY_ISA_VERSION
	.align		4
        /*0080*/ 	.byte	0x03, 0x5f
        /*0082*/ 	.short	0x0101


	//----- nvinfo : EIATTR_VRC_CTA_INIT_COUNT
	.align		4
        /*0084*/ 	.byte	0x02, 0x4a
	.zero		1
	.zero		1


	//----- nvinfo : EIATTR_EXIT_INSTR_OFFSETS
	.align		4
        /*0088*/ 	.byte	0x04, 0x1c
        /*008a*/ 	.short	(.L_23 - .L_22)


	//   ....[0]....
.L_22:
        /*008c*/ 	.word	0x00000250


	//   ....[1]....
        /*0090*/ 	.word	0x00000310


	//----- nvinfo : EIATTR_CBANK_PARAM_SIZE
	.align		4
.L_23:
        /*0094*/ 	.byte	0x03, 0x19
        /*0096*/ 	.short	0x0030


	//----- nvinfo : EIATTR_PARAM_CBANK
	.align		4
        /*0098*/ 	.byte	0x04, 0x0a
        /*009a*/ 	.short	(.L_25 - .L_24)
	.align		4
.L_24:
        /*009c*/ 	.word	index@(.nv.constant0.DeviceGenerateFragmentPairMatrix)
        /*00a0*/ 	.short	0x0380
        /*00a2*/ 	.short	0x0030


	//----- nvinfo : EIATTR_SW_WAR
	.align		4
.L_25:
        /*00a4*/ 	.byte	0x04, 0x36
        /*00a6*/ 	.short	(.L_27 - .L_26)
.L_26:
        /*00a8*/ 	.word	0x00000008
.L_27:


//--------------------- .nv.callgraph             --------------------------
	.section	.nv.callgraph,"",@"SHT_CUDA_CALLGRAPH"
	.align	4
	.sectionentsize	8
	.align		4
        /*0000*/ 	.word	0x00000000
	.align		4
        /*0004*/ 	.word	0xffffffff
	.align		4
        /*0008*/ 	.word	0x00000000
	.align		4
        /*000c*/ 	.word	0xfffffffe
	.align		4
        /*0010*/ 	.word	0x00000000
	.align		4
        /*0014*/ 	.word	0xfffffffd
	.align		4
        /*0018*/ 	.word	0x00000000
	.align		4
        /*001c*/ 	.word	0xfffffffc


//--------------------- .text.DeviceGenerateFragmentPairMatrix --------------------------
	.section	.text.DeviceGenerateFragmentPairMatrix,"ax",@progbits
	.align	128
        .global         DeviceGenerateFragmentPairMatrix
        .type           DeviceGenerateFragmentPairMatrix,@function
        .size           DeviceGenerateFragmentPairMatrix,(.L_x_1 - DeviceGenerateFragmentPairMatrix)
        .other          DeviceGenerateFragmentPairMatrix,@"STO_CUDA_ENTRY STV_DEFAULT"
DeviceGenerateFragmentPairMatrix:
.text.DeviceGenerateFragmentPairMatrix:
[----:B------:R-:W-:Y:S08]  /*0000*/  LDC R1, c[0x0][0x37c] ;  /* 0x0000df00ff017b82 */ /* 0x000ff00000000800 */
[----:B------:R-:W0:Y:S01]  /*0010*/  LDC.64 R2, c[0x0][0x390] ;  /* 0x0000e400ff027b82 */ /* 0x000e220000000a00 */
[----:B------:R-:W0:Y:S02]  /*0020*/  LDCU.64 UR4, c[0x0][0x358] ;  /* 0x00006b00ff0477ac */ /* 0x000e240008000a00 */
[----:B0-----:R-:W2:Y:S05]  /*0030*/  LDG.E R3, desc[UR4][R2.64] ;  /* 0x0000000402037981 */ /* 0x001eaa000c1e1900 */
[----:B------:R-:W0:Y:S01]  /*0040*/  S2UR UR6, SR_CTAID.X ;  /* 0x00000000000679c3 */ /* 0x000e220000002500 */
[----:B------:R-:W0:Y:S07]  /*0050*/  S2R R0, SR_TID.X ;  /* 0x0000000000007919 */ /* 0x000e2e0000002100 */
[----:B------:R-:W0:Y:S02]  /*0060*/  LDC R7, c[0x0][0x360] ;  /* 0x0000d800ff077b82 */ /* 0x000e240000000800 */
[----:B0-----:R-:W-:-:S05]  /*0070*/  IMAD R0, R7, UR6, R0 ;  /* 0x0000000607007c24 */ /* 0x001fca000f8e0200 */
[----:B------:R-:W-:Y:S02]  /*0080*/  IABS R8, R0 ;  /* 0x0000000000087213 */ /* 0x000fe40000000000 */
[----:B--2---:R-:W-:-:S04]  /*0090*/  IABS R9, R3 ;  /* 0x0000000300097213 */ /* 0x004fc80000000000 */
[----:B------:R-:W0:Y:S08]  /*00a0*/  I2F.RP R6, R9 ;  /* 0x0000000900067306 */ /* 0x000e300000209400 */
[----:B0-----:R-:W0:Y:S02]  /*00b0*/  MUFU.RCP R6, R6 ;  /* 0x0000000600067308 */ /* 0x001e240000001000 */
[----:B0-----:R-:W-:-:S02]  /*00c0*/  IADD3 R4, PT, PT, R6, 0xffffffe, RZ ;  /* 0x0ffffffe06047810 */ /* 0x001fc40007ffe0ff */
[----:B------:R-:W-:-:S04]  /*00d0*/  IABS R6, R3 ;  /* 0x0000000300067213 */ /* 0x000fc80000000000 */
[----:B------:R0:W1:Y:S02]  /*00e0*/  F2I.FTZ.U32.TRUNC.NTZ R5, R4 ;  /* 0x0000000400057305 */ /* 0x000064000021f000 */
[----:B0-----:R-:W-:Y:S01]  /*00f0*/  HFMA2 R4, -RZ, RZ, 0, 0 ;  /* 0x00000000ff047431 */ /* 0x001fe200000001ff */
[----:B-1----:R-:W-:-:S05]  /*0100*/  IADD3 R2, PT, PT, RZ, -R5, RZ ;  /* 0x80000005ff027210 */ /* 0x002fca0007ffe0ff */
[----:B------:R-:W-:Y:S02]  /*0110*/  IMAD R7, R2, R9, RZ ;  /* 0x0000000902077224 */ /* 0x000fe400078e02ff */
[----:B------:R-:W-:Y:S02]  /*0120*/  IMAD.MOV.U32 R2, RZ, RZ, R8 ;  /* 0x000000ffff027224 */ /* 0x000fe400078e0008 */
[----:B------:R-:W-:-:S04]  /*0130*/  IMAD.HI.U32 R5, R5, R7, R4 ;  /* 0x0000000705057227 */ /* 0x000fc800078e0004 */
[----:B------:R-:W-:Y:S02]  /*0140*/  IMAD.MOV R4, RZ, RZ, -R6 ;  /* 0x000000ffff047224 */ /* 0x000fe400078e0a06 */
[----:B------:R-:W-:-:S04]  /*0150*/  IMAD.HI.U32 R5, R5, R2, RZ ;  /* 0x0000000205057227 */ /* 0x000fc800078e00ff */
[----:B------:R-:W-:-:S05]  /*0160*/  IMAD R2, R5, R4, R2 ;  /* 0x0000000405027224 */ /* 0x000fca00078e0202 */
[----:B------:R-:W-:-:S13]  /*0170*/  ISETP.GT.U32.AND P2, PT, R9, R2, PT ;  /* 0x000000020900720c */ /* 0x000fda0003f44070 */
[-C--:B------:R-:W-:Y:S01]  /*0180*/  @!P2 IADD3 R2, PT, PT, R2, -R9.reuse, RZ ;  /* 0x800000090202a210 */ /* 0x080fe20007ffe0ff */
[----:B------:R-:W-:Y:S01]  /*0190*/  @!P2 VIADD R5, R5, 0x1 ;  /* 0x000000010505a836 */ /* 0x000fe20000000000 */
[----:B------:R-:W-:Y:S02]  /*01a0*/  ISETP.NE.AND P2, PT, R3, RZ, PT ;  /* 0x000000ff0300720c */ /* 0x000fe40003f45270 */
[----:B------:R-:W-:Y:S02]  /*01b0*/  ISETP.GE.U32.AND P0, PT, R2, R9, PT ;  /* 0x000000090200720c */ /* 0x000fe40003f06070 */
[----:B------:R-:W-:-:S04]  /*01c0*/  LOP3.LUT R2, R0, R3, RZ, 0x3c, !PT ;  /* 0x0000000300027212 */ /* 0x000fc800078e3cff */
[----:B------:R-:W-:-:S07]  /*01d0*/  ISETP.GE.AND P1, PT, R2, RZ, PT ;  /* 0x000000ff0200720c */ /* 0x000fce0003f26270 */
[----:B------:R-:W-:-:S06]  /*01e0*/  @P0 IADD3 R5, PT, PT, R5, 0x1, RZ ;  /* 0x0000000105050810 */ /* 0x000fcc0007ffe0ff */
[----:B------:R-:W-:Y:S01]  /*01f0*/  @!P1 IMAD.MOV R5, RZ, RZ, -R5 ;  /* 0x000000ffff059224 */ /* 0x000fe200078e0a05 */
[----:B------:R-:W-:-:S04]  /*0200*/  @!P2 LOP3.LUT R5, RZ, R3, RZ, 0x33, !PT ;  /* 0x00000003ff05a212 */ /* 0x000fc800078e33ff */
[----:B------:R-:W-:-:S05]  /*0210*/  IADD3 R2, PT, PT, -R5, RZ, RZ ;  /* 0x000000ff05027210 */ /* 0x000fca0007ffe1ff */
[----:B------:R-:W-:-:S04]  /*0220*/  IMAD R0, R3, R2, R0 ;  /* 0x0000000203007224 */ /* 0x000fc800078e0200 */
[----:B------:R-:W-:-:S05]  /*0230*/  IMAD.IADD R11, R5, 0x1, R0 ;  /* 0x00000001050b7824 */ /* 0x000fca00078e0200 */
[----:B------:R-:W-:-:S13]  /*0240*/  ISETP.GE.AND P0, PT, R11, R3, PT ;  /* 0x000000030b00720c */ /* 0x000fda0003f06270 */
[----:B------:R-:W-:Y:S05]  /*0250*/  @P0 EXIT ;  /* 0x000000000000094d */ /* 0x000fea0003800000 */
[----:B------:R-:W0:Y:S01]  /*0260*/  LDC.64 R4, c[0x0][0x380] ;  /* 0x0000e000ff047b82 */ /* 0x000e220000000a00 */
[----:B------:R-:W1:Y:S07]  /*0270*/  LDCU UR6, c[0x0][0x3ac] ;  /* 0x00007580ff0677ac */ /* 0x000e6e0008000800 */
[----:B------:R-:W2:Y:S01]  /*0280*/  LDC.64 R8, c[0x0][0x3a0] ;  /* 0x0000e800ff087b82 */ /* 0x000ea20000000a00 */
[----:B0-----:R-:W-:-:S04]  /*0290*/  IMAD.WIDE R2, R11, 0x8, R4 ;  /* 0x000000080b027825 */ /* 0x001fc800078e0204 */
[C---:B------:R-:W-:Y:S02]  /*02a0*/  IMAD.WIDE R4, R0.reuse, 0x8, R4 ;  /* 0x0000000800047825 */ /* 0x040fe400078e0204 */
[----:B------:R-:W3:Y:S04]  /*02b0*/  LDG.E.64 R2, desc[UR4][R2.64] ;  /* 0x0000000402027981 */ /* 0x000ee8000c1e1b00 */
[----:B------:R-:W3:Y:S01]  /*02c0*/  LDG.E.64 R4, desc[UR4][R4.64] ;  /* 0x0000000404047981 */ /* 0x000ee2000c1e1b00 */
[----:B-1----:R-:W-:-:S04]  /*02d0*/  IMAD R11, R0, UR6, R11 ;  /* 0x00000006000b7c24 */ /* 0x002fc8000f8e020b */
[----:B--2---:R-:W-:Y:S01]  /*02e0*/  IMAD.WIDE R8, R11, 0x8, R8 ;  /* 0x000000080b087825 */ /* 0x004fe200078e0208 */
[----:B---3--:R-:W-:-:S07]  /*02f0*/  DADD R6, R2, R4 ;  /* 0x0000000002067229 */ /* 0x008fce0000000004 */
[----:B------:R-:W-:Y:S01]  /*0300*/  STG.E.64 desc[UR4][R8.64], R6 ;  /* 0x0000000608007986 */ /* 0x000fe2000c101b04 */
[----:B------:R-:W-:Y:S05]  /*0310*/  EXIT ;  /* 0x000000000000794d */ /* 0x000fea0003800000 */
.L_x_0:
[----:B------:R-:W-:-:S00]  /*0320*/  BRA `(.L_x_0) ;  /* 0xfffffffc00fc7947 */ /* 0x000fc0000383ffff */
[----:B------:R-:W-:-:S00]  /*0330*/  NOP ;  /* 0x0000000000007918 */ /* 0x000fc00000000000 */
        /* <DEDUP_REMOVED lines=12> */
.L_x_1:


//--------------------- .nv.shared.reserved.0     --------------------------
	.section	.nv.shared.reserved.0,"aw",@nobits
	.weak		__nv_reservedSMEM_offset_0_alias
	.size		__nv_reservedSMEM_offset_0_alias, 0, 64
	.other		__nv_reservedSMEM_offset_0_alias,@"STO_CUDA_RESERVED_SHARED STV_DEFAULT"
__nv_reservedSMEM_offset_0_alias:
	.zero		0
	.zero		64


//--------------------- .nv.constant0.DeviceGenerateFragmentPairMatrix --------------------------
	.section	.nv.constant0.DeviceGenerateFragmentPairMatrix,"a",@progbits
	.sectionflags	@""
	.align	4
.nv.constant0.DeviceGenerateFragmentPairMatrix:
	.zero		944


//--------------------- SYMBOLS --------------------------

	.type		.nv.reservedSmem.offset0,@object
	.size		.nv.reservedSmem.offset0,0x4
